	.headerflags	@"EF_CUDA_TEXMODE_UNIFIED EF_CUDA_64BIT_ADDRESS EF_CUDA_ACCELERATORS EF_CUDA_SM90 EF_CUDA_VIRTUAL_SM(EF_CUDA_SM90)"
	.elftype	@"ET_EXEC"


//--------------------- .nv.info                  --------------------------
	.section	.nv.info,"",@"SHT_CUDA_INFO"
	.align	4


	//----- nvinfo : EIATTR_REGCOUNT
	.align		4
        /*0000*/ 	.byte	0x04, 0x2f
        /*0002*/ 	.short	(.L_1 - .L_0)
	.align		4
.L_0:
        /*0004*/ 	.word	index@(triton_poi_fused_add_div_10)
        /*0008*/ 	.word	0x00000016


	//----- nvinfo : EIATTR_MIN_STACK_SIZE
	.align		4
.L_1:
        /*000c*/ 	.byte	0x04, 0x12
        /*000e*/ 	.short	(.L_3 - .L_2)
	.align		4
.L_2:
        /*0010*/ 	.word	index@(triton_poi_fused_add_div_10)
        /*0014*/ 	.word	0x00000000


	//----- nvinfo : EIATTR_FRAME_SIZE
	.align		4
.L_3:
        /*0018*/ 	.byte	0x04, 0x11
        /*001a*/ 	.short	(.L_5 - .L_4)
	.align		4
.L_4:
        /*001c*/ 	.word	index@(triton_poi_fused_add_div_10)
        /*0020*/ 	.word	0x00000000


	//----- nvinfo : EIATTR_MIN_STACK_SIZE
	.align		4
.L_5:
        /*0024*/ 	.byte	0x04, 0x12
        /*0026*/ 	.short	(.L_7 - .L_6)
	.align		4
.L_6:
        /*0028*/ 	.word	index@(triton_poi_fused_add_div_10)
        /*002c*/ 	.word	0x00000000
.L_7:


//--------------------- .nv.info.triton_poi_fused_add_div_10 --------------------------
	.section	.nv.info.triton_poi_fused_add_div_10,"",@"SHT_CUDA_INFO"
	.sectionflags	@""
	.align	4


	//----- nvinfo : EIATTR_CUDA_API_VERSION
	.align		4
        /*0000*/ 	.byte	0x04, 0x37
        /*0002*/ 	.short	(.L_9 - .L_8)
.L_8:
        /*0004*/ 	.word	0x0000007c


	//----- nvinfo : EIATTR_KPARAM_INFO
	.align		4
.L_9:
        /*0008*/ 	.byte	0x04, 0x17
        /*000a*/ 	.short	(.L_11 - .L_10)
.L_10:
        /*000c*/ 	.word	0x00000000
        /*0010*/ 	.short	0x0005
        /*0012*/ 	.short	0x0028
        /*0014*/ 	.byte	0x00, 0xf0, 0x11, 0x00


	//----- nvinfo : EIATTR_KPARAM_INFO
	.align		4
.L_11:
        /*0018*/ 	.byte	0x04, 0x17
        /*001a*/ 	.short	(.L_13 - .L_12)
.L_12:
        /*001c*/ 	.word	0x00000000
        /*0020*/ 	.short	0x0004
        /*0022*/ 	.short	0x0020
        /*0024*/ 	.byte	0x00, 0xf4, 0x21, 0x00


	//----- nvinfo : EIATTR_KPARAM_INFO
	.align		4
.L_13:
        /*0028*/ 	.byte	0x04, 0x17
        /*002a*/ 	.short	(.L_15 - .L_14)
.L_14:
        /*002c*/ 	.word	0x00000000
        /*0030*/ 	.short	0x0003
        /*0032*/ 	.short	0x0018
        /*0034*/ 	.byte	0x00, 0xf4, 0x21, 0x00


	//----- nvinfo : EIATTR_KPARAM_INFO
	.align		4
.L_15:
        /*0038*/ 	.byte	0x04, 0x17
        /*003a*/ 	.short	(.L_17 - .L_16)
.L_16:
        /*003c*/ 	.word	0x00000000
        /*0040*/ 	.short	0x0002
        /*0042*/ 	.short	0x0010
        /*0044*/ 	.byte	0x00, 0xf4, 0x21, 0x00


	//----- nvinfo : EIATTR_KPARAM_INFO
	.align		4
.L_17:
        /*0048*/ 	.byte	0x04, 0x17
        /*004a*/ 	.short	(.L_19 - .L_18)
.L_18:
        /*004c*/ 	.word	0x00000000
        /*0050*/ 	.short	0x0001
        /*0052*/ 	.short	0x0008
        /*0054*/ 	.byte	0x00, 0xf4, 0x21, 0x00


	//----- nvinfo : EIATTR_KPARAM_INFO
	.align		4
.L_19:
        /*0058*/ 	.byte	0x04, 0x17
        /*005a*/ 	.short	(.L_21 - .L_20)
.L_20:
        /*005c*/ 	.word	0x00000000
        /*0060*/ 	.short	0x0000
        /*0062*/ 	.short	0x0000
        /*0064*/ 	.byte	0x00, 0xf4, 0x21, 0x00


	//----- nvinfo : EIATTR_SPARSE_MMA_MASK
	.align		4
.L_21:
        /*0068*/ 	.byte	0x03, 0x50
        /*006a*/ 	.short	0x0000


	//----- nvinfo : EIATTR_MAXREG_COUNT
	.align		4
        /*006c*/ 	.byte	0x03, 0x1b
        /*006e*/ 	.short	0x00ff


	//----- nvinfo : EIATTR_EXIT_INSTR_OFFSETS
	.align		4
        /*0070*/ 	.byte	0x04, 0x1c
        /*0072*/ 	.short	(.L_23 - .L_22)


	//   ....[0]....
.L_22:
        /*0074*/ 	.word	0x00000230


	//   ....[1]....
        /*0078*/ 	.word	0x00000250


	//----- nvinfo : EIATTR_REQNTID
	.align		4
.L_23:
        /*007c*/ 	.byte	0x04, 0x10
        /*007e*/ 	.short	(.L_25 - .L_24)
.L_24:
        /*0080*/ 	.word	0x00000080
        /*0084*/ 	.word	0x00000001
        /*0088*/ 	.word	0x00000001


	//----- nvinfo : EIATTR_CBANK_PARAM_SIZE
	.align		4
.L_25:
        /*008c*/ 	.byte	0x03, 0x19
        /*008e*/ 	.short	0x002c


	//----- nvinfo : EIATTR_PARAM_CBANK
	.align		4
        /*0090*/ 	.byte	0x04, 0x0a
        /*0092*/ 	.short	(.L_27 - .L_26)
	.align		4
.L_26:
        /*0094*/ 	.word	index@(.nv.constant0.triton_poi_fused_add_div_10)
        /*0098*/ 	.short	0x0210
        /*009a*/ 	.short	0x002c


	//----- nvinfo : EIATTR_SW_WAR
	.align		4
.L_27:
        /*009c*/ 	.byte	0x04, 0x36
        /*009e*/ 	.short	(.L_29 - .L_28)
.L_28:
        /*00a0*/ 	.word	0x00000008
.L_29:


//--------------------- .nv.callgraph             --------------------------
	.section	.nv.callgraph,"",@"SHT_CUDA_CALLGRAPH"
	.align	4
	.sectionentsize	8
	.align		4
        /*0000*/ 	.word	0x00000000
	.align		4
        /*0004*/ 	.word	0xffffffff
	.align		4
        /*0008*/ 	.word	0x00000000
	.align		4
        /*000c*/ 	.word	0xfffffffe
	.align		4
        /*0010*/ 	.word	0x00000000
	.align		4
        /*0014*/ 	.word	0xfffffffd
	.align		4
        /*0018*/ 	.word	0x00000000
	.align		4
        /*001c*/ 	.word	0xfffffffc


//--------------------- .text.triton_poi_fused_add_div_10 --------------------------
	.section	.text.triton_poi_fused_add_div_10,"ax",@progbits
	.align	128
        .global         triton_poi_fused_add_div_10
        .type           triton_poi_fused_add_div_10,@function
        .size           triton_poi_fused_add_div_10,(.L_x_1 - triton_poi_fused_add_div_10)
        .other          triton_poi_fused_add_div_10,@"STO_CUDA_ENTRY STV_DEFAULT"
triton_poi_fused_add_div_10:
.text.triton_poi_fused_add_div_10:
[----:B------:R-:W0:Y:S01]  /*0000*/  LDC R1, c[0x0][0x28] ;  /* 0x00000a00ff017b82 */ /* 0x000e220000000800 */
[----:B------:R-:W1:Y:S07]  /*0010*/  S2R R0, SR_TID.X ;  /* 0x0000000000007919 */ /* 0x000e6e0000002100 */
[----:B------:R-:W2:Y:S01]  /*0020*/  LDC.64 R6, c[0x0][0x228] ;  /* 0x00008a00ff067b82 */ /* 0x000ea20000000a00 */
[----:B------:R-:W-:Y:S01]  /*0030*/  HFMA2.MMA R19, -RZ, RZ, 0, 0 ;  /* 0x00000000ff137435 */ /* 0x000fe200000001ff */
[----:B------:R-:W3:Y:S06]  /*0040*/  S2R R15, SR_CTAID.X ;  /* 0x00000000000f7919 */ /* 0x000eec0000002500 */
[----:B------:R-:W4:Y:S01]  /*0050*/  LDC.64 R12, c[0x0][0x220] ;  /* 0x00008800ff0c7b82 */ /* 0x000f220000000a00 */
[----:B------:R-:W-:-:S07]  /*0060*/  ULDC.64 UR4, c[0x0][0x208] ;  /* 0x0000820000047ab9 */ /* 0x000fce0000000a00 */
[----:B------:R-:W5:Y:S08]  /*0070*/  LDC.64 R10, c[0x0][0x230] ;  /* 0x00008c00ff0a7b82 */ /* 0x000f700000000a00 */
[----:B------:R-:W5:Y:S01]  /*0080*/  LDC.64 R4, c[0x0][0x218] ;  /* 0x00008600ff047b82 */ /* 0x000f620000000a00 */
[----:B-1----:R-:W-:Y:S02]  /*0090*/  LOP3.LUT R0, R0, 0x7f, RZ, 0xc0, !PT ;  /* 0x0000007f00007812 */ /* 0x002fe400078ec0ff */
[----:B---3--:R-:W-:-:S02]  /*00a0*/  SHF.R.S32.HI R2, RZ, 0x18, R15 ;  /* 0x00000018ff027819 */ /* 0x008fc4000001140f */
[----:B------:R-:W-:Y:S02]  /*00b0*/  LEA R15, R15, R0, 0x7 ;  /* 0x000000000f0f7211 */ /* 0x000fe400078e38ff */
[----:B------:R-:W-:Y:S02]  /*00c0*/  SGXT R0, R2, 0x1 ;  /* 0x000000010200781a */ /* 0x000fe40000000200 */
[----:B------:R-:W1:Y:S01]  /*00d0*/  LDC.64 R2, c[0x0][0x210] ;  /* 0x00008400ff027b82 */ /* 0x000e620000000a00 */
[----:B------:R-:W-:Y:S02]  /*00e0*/  ISETP.GE.AND P0, PT, R15, 0x100, PT ;  /* 0x000001000f00780c */ /* 0x000fe40003f06270 */
[----:B------:R-:W-:-:S04]  /*00f0*/  LEA.HI R0, R0, R15, RZ, 0x2 ;  /* 0x0000000f00007211 */ /* 0x000fc800078f10ff */
[----:B------:R-:W-:-:S04]  /*0100*/  LOP3.LUT R0, R0, 0xfffffffc, RZ, 0xc0, !PT ;  /* 0xfffffffc00007812 */ /* 0x000fc800078ec0ff */
[----:B------:R-:W-:Y:S01]  /*0110*/  IADD3 R17, R15, -R0, RZ ;  /* 0x800000000f117210 */ /* 0x000fe20007ffe0ff */
[----:B------:R-:W-:Y:S01]  /*0120*/  HFMA2.MMA R0, -RZ, RZ, 0, 0 ;  /* 0x00000000ff007435 */ /* 0x000fe200000001ff */
[----:B------:R-:W-:-:S03]  /*0130*/  MOV R14, RZ ;  /* 0x000000ff000e7202 */ /* 0x000fc60000000f00 */
[----:B--2---:R-:W-:-:S04]  /*0140*/  IMAD.WIDE R8, R17, 0x4, R6 ;  /* 0x0000000411087825 */ /* 0x004fc800078e0206 */
[----:B----4-:R-:W-:Y:S01]  /*0150*/  IMAD.WIDE R6, R15, 0x4, R12 ;  /* 0x000000040f067825 */ /* 0x010fe200078e020c */
[----:B------:R-:W-:Y:S01]  /*0160*/  CS2R R12, SRZ ;  /* 0x00000000000c7805 */ /* 0x000fe2000001ff00 */
[----:B------:R-:W2:Y:S02]  /*0170*/  @!P0 LDG.E.EL R19, desc[UR4][R8.64] ;  /* 0x0000000408138981 */ /* 0x000ea4000c2e1900 */
[----:B-----5:R-:W-:Y:S02]  /*0180*/  IMAD.WIDE R10, R17, 0x4, R10 ;  /* 0x00000004110a7825 */ /* 0x020fe400078e020a */
[----:B------:R-:W2:Y:S02]  /*0190*/  @!P0 LDG.E R14, desc[UR4][R6.64] ;  /* 0x00000004060e8981 */ /* 0x000ea4000c1e1900 */
[C---:B0-----:R-:W-:Y:S02]  /*01a0*/  IMAD.WIDE R4, R15.reuse, 0x4, R4 ;  /* 0x000000040f047825 */ /* 0x041fe400078e0204 */
[----:B------:R-:W3:Y:S02]  /*01b0*/  @!P0 LDG.E.EL R13, desc[UR4][R10.64] ;  /* 0x000000040a0d8981 */ /* 0x000ee4000c2e1900 */
[----:B-1----:R-:W-:-:S02]  /*01c0*/  IMAD.WIDE R2, R15, 0x4, R2 ;  /* 0x000000040f027825 */ /* 0x002fc400078e0202 */
[----:B------:R-:W4:Y:S04]  /*01d0*/  @!P0 LDG.E R0, desc[UR4][R4.64] ;  /* 0x0000000404008981 */ /* 0x000f28000c1e1900 */
[----:B------:R-:W3:Y:S01]  /*01e0*/  @!P0 LDG.E R12, desc[UR4][R2.64] ;  /* 0x00000004020c8981 */ /* 0x000ee2000c1e1900 */
[----:B--2---:R-:W-:-:S04]  /*01f0*/  FADD R19, R19, R14 ;  /* 0x0000000e13137221 */ /* 0x004fc80000000000 */
[----:B----4-:R-:W-:Y:S01]  /*0200*/  FADD R19, R19, R0 ;  /* 0x0000000013137221 */ /* 0x010fe20000000000 */
[----:B---3--:R-:W-:-:S04]  /*0210*/  FADD R12, R13, R12 ;  /* 0x0000000c0d0c7221 */ /* 0x008fc80000000000 */
[----:B------:R-:W-:Y:S01]  /*0220*/  FADD R19, R12, R19 ;  /* 0x000000130c137221 */ /* 0x000fe20000000000 */
[----:B------:R-:W-:Y:S06]  /*0230*/  @P0 EXIT ;  /* 0x000000000000094d */ /* 0x000fec0003800000 */
[----:B------:R-:W-:Y:S01]  /*0240*/  STG.E desc[UR4][R2.64], R19 ;  /* 0x0000001302007986 */ /* 0x000fe2000c101904 */
[----:B------:R-:W-:Y:S05]  /*0250*/  EXIT ;  /* 0x000000000000794d */ /* 0x000fea0003800000 */
.L_x_0:
[----:B------:R-:W-:-:S00]  /*0260*/  BRA `(.L_x_0) ;  /* 0xfffffffc00fc7947 */ /* 0x000fc0000383ffff */
[----:B------:R-:W-:-:S00]  /*0270*/  NOP ;  /* 0x0000000000007918 */ /* 0x000fc00000000000 */
        /* <DEDUP_REMOVED lines=8> */
.L_x_1:


//--------------------- .nv.constant0.triton_poi_fused_add_div_10 --------------------------
	.section	.nv.constant0.triton_poi_fused_add_div_10,"a",@progbits
	.sectionflags	@""
	.align	4
.nv.constant0.triton_poi_fused_add_div_10:
	.zero		572
